//
// Generated by NVIDIA NVVM Compiler
//
// Compiler Build ID: CL-36424714
// Cuda compilation tools, release 13.0, V13.0.88
// Based on NVVM 20.0.0
//

.version 9.0
.target sm_100
.address_size 64

	// .globl	_Z15atomicHistogramPhPji

.visible .entry _Z15atomicHistogramPhPji(
	.param .u64 .ptr .align 1 _Z15atomicHistogramPhPji_param_0,
	.param .u64 .ptr .align 1 _Z15atomicHistogramPhPji_param_1,
	.param .u32 _Z15atomicHistogramPhPji_param_2
)
{
	.reg .pred 	%p<2>;
	.reg .b32 	%r<8>;
	.reg .b64 	%rd<9>;

	ld.param.u64 	%rd1, [_Z15atomicHistogramPhPji_param_0];
	ld.param.u64 	%rd2, [_Z15atomicHistogramPhPji_param_1];
	ld.param.u32 	%r2, [_Z15atomicHistogramPhPji_param_2];
	mov.u32 	%r3, %ctaid.x;
	mov.u32 	%r4, %ntid.x;
	mov.u32 	%r5, %tid.x;
	mad.lo.s32 	%r1, %r3, %r4, %r5;
	setp.ge.s32 	%p1, %r1, %r2;
	@%p1 bra 	$L__BB0_2;
	cvta.to.global.u64 	%rd3, %rd1;
	cvta.to.global.u64 	%rd4, %rd2;
	cvt.s64.s32 	%rd5, %r1;
	add.s64 	%rd6, %rd3, %rd5;
	ld.global.u8 	%r6, [%rd6];
	mul.wide.u32 	%rd7, %r6, 4;
	add.s64 	%rd8, %rd4, %rd7;
	atom.global.add.u32 	%r7, [%rd8], 1;
$L__BB0_2:
	ret;

}
	// .globl	_Z18nonAtomicHistogramPhPji
.visible .entry _Z18nonAtomicHistogramPhPji(
	.param .u64 .ptr .align 1 _Z18nonAtomicHistogramPhPji_param_0,
	.param .u64 .ptr .align 1 _Z18nonAtomicHistogramPhPji_param_1,
	.param .u32 _Z18nonAtomicHistogramPhPji_param_2
)
{
	.reg .pred 	%p<2>;
	.reg .b32 	%r<9>;
	.reg .b64 	%rd<9>;

	ld.param.u64 	%rd1, [_Z18nonAtomicHistogramPhPji_param_0];
	ld.param.u64 	%rd2, [_Z18nonAtomicHistogramPhPji_param_1];
	ld.param.u32 	%r2, [_Z18nonAtomicHistogramPhPji_param_2];
	mov.u32 	%r3, %ctaid.x;
	mov.u32 	%r4, %ntid.x;
	mov.u32 	%r5, %tid.x;
	mad.lo.s32 	%r1, %r3, %r4, %r5;
	setp.ge.s32 	%p1, %r1, %r2;
	@%p1 bra 	$L__BB1_2;
	cvta.to.global.u64 	%rd3, %rd1;
	cvta.to.global.u64 	%rd4, %rd2;
	cvt.s64.s32 	%rd5, %r1;
	add.s64 	%rd6, %rd3, %rd5;
	ld.global.u8 	%r6, [%rd6];
	mul.wide.u32 	%rd7, %r6, 4;
	add.s64 	%rd8, %rd4, %rd7;
	ld.global.u32 	%r7, [%rd8];
	add.s32 	%r8, %r7, 1;
	st.global.u32 	[%rd8], %r8;
$L__BB1_2:
	ret;

}


// ===== COMPILED SASS (sm_100) =====

	.target	sm_100

	.elftype	@"ET_EXEC"


//--------------------- .note.nv.tkinfo           --------------------------
	.section	.note.nv.tkinfo,"",@"SHT_NOTE"
	.sectionflags	@"SHF_NOTE_NV_TKINFO"
	.tkinfo
        /*0018*/ 	.word	0x00000002
        /*0030*/ 	.string	""
        /*0030*/ 	.string	"ptxas"
        /*0030*/ 	.string	"Cuda compilation tools, release 13.0, V13.0.88"
        /*0030*/ 	.string	"Build cuda_13.0.r13.0/compiler.36424714_0"
        /*0030*/ 	.string	"-arch sm_100 -m 64 "



//--------------------- .note.nv.cuinfo           --------------------------
	.section	.note.nv.cuinfo,"",@"SHT_NOTE"
	.sectionflags	@"SHF_NOTE_NV_CUINFO"
        /*0018*/ 	.short	0x0002
        /*001a*/ 	.short	0x0064
        /*001c*/ 	.short	0x0082
	.zero		2


//--------------------- .nv.info                  --------------------------
	.section	.nv.info,"",@"SHT_CUDA_INFO"
	.align	4


	//----- nvinfo : EIATTR_REGCOUNT
	.align		4
        /*0000*/ 	.byte	0x04, 0x2f
        /*0002*/ 	.short	(.L_1 - .L_0)
	.align		4
.L_0:
        /*0004*/ 	.word	index@(_Z15atomicHistogramPhPji)
        /*0008*/ 	.word	0x0000000a


	//----- nvinfo : EIATTR_FRAME_SIZE
	.align		4
.L_1:
        /*000c*/ 	.byte	0x04, 0x11
        /*000e*/ 	.short	(.L_3 - .L_2)
	.align		4
.L_2:
        /*0010*/ 	.word	index@(_Z15atomicHistogramPhPji)
        /*0014*/ 	.word	0x00000000


	//----- nvinfo : EIATTR_REGCOUNT
	.align		4
.L_3:
        /*0018*/ 	.byte	0x04, 0x2f
        /*001a*/ 	.short	(.L_5 - .L_4)
	.align		4
.L_4:
        /*001c*/ 	.word	index@(_Z18nonAtomicHistogramPhPji)
        /*0020*/ 	.word	0x0000000a


	//----- nvinfo : EIATTR_FRAME_SIZE
	.align		4
.L_5:
        /*0024*/ 	.byte	0x04, 0x11
        /*0026*/ 	.short	(.L_7 - .L_6)
	.align		4
.L_6:
        /*0028*/ 	.word	index@(_Z18nonAtomicHistogramPhPji)
        /*002c*/ 	.word	0x00000000


	//----- nvinfo : EIATTR_MIN_STACK_SIZE
	.align		4
.L_7:
        /*0030*/ 	.byte	0x04, 0x12
        /*0032*/ 	.short	(.L_9 - .L_8)
	.align		4
.L_8:
        /*0034*/ 	.word	index@(_Z18nonAtomicHistogramPhPji)
        /*0038*/ 	.word	0x00000000


	//----- nvinfo : EIATTR_MIN_STACK_SIZE
	.align		4
.L_9:
        /*003c*/ 	.byte	0x04, 0x12
        /*003e*/ 	.short	(.L_11 - .L_10)
	.align		4
.L_10:
        /*0040*/ 	.word	index@(_Z15atomicHistogramPhPji)
        /*0044*/ 	.word	0x00000000
.L_11:


//--------------------- .nv.compat                --------------------------
	.section	.nv.compat,"",@"SHT_CUDA_COMPAT_INFO"
	.align	4
        /*0000*/ 	.byte	0x02, 0x09, 0x00, 0x00, 0x02, 0x02, 0x01, 0x00, 0x02, 0x05, 0x05, 0x00, 0x03, 0x07, 0x01, 0x01
        /*0010*/ 	.byte	0x02, 0x03, 0x00, 0x00, 0x02, 0x06, 0x01, 0x00, 0x04, 0x0b, 0x08, 0x00, 0x09, 0x00, 0x00, 0x00
        /*0020*/ 	.byte	0x00, 0x00, 0x00, 0x00


//--------------------- .nv.info._Z18nonAtomicHistogramPhPji --------------------------
	.section	.nv.info._Z18nonAtomicHistogramPhPji,"",@"SHT_CUDA_INFO"
	.sectionflags	@""
	.align	4


	//----- nvinfo : EIATTR_CUDA_API_VERSION
	.align		4
        /*0000*/ 	.byte	0x04, 0x37
        /*0002*/ 	.short	(.L_13 - .L_12)
.L_12:
        /*0004*/ 	.word	0x00000082


	//----- nvinfo : EIATTR_KPARAM_INFO
	.align		4
.L_13:
        /*0008*/ 	.byte	0x04, 0x17
        /*000a*/ 	.short	(.L_15 - .L_14)
.L_14:
        /*000c*/ 	.word	0x00000000
        /*0010*/ 	.short	0x0002
        /*0012*/ 	.short	0x0010
        /*0014*/ 	.byte	0x00, 0xf0, 0x11, 0x00


	//----- nvinfo : EIATTR_KPARAM_INFO
	.align		4
.L_15:
        /*0018*/ 	.byte	0x04, 0x17
        /*001a*/ 	.short	(.L_17 - .L_16)
.L_16:
        /*001c*/ 	.word	0x00000000
        /*0020*/ 	.short	0x0001
        /*0022*/ 	.short	0x0008
        /*0024*/ 	.byte	0x00, 0xf5, 0x21, 0x00


	//----- nvinfo : EIATTR_KPARAM_INFO
	.align		4
.L_17:
        /*0028*/ 	.byte	0x04, 0x17
        /*002a*/ 	.short	(.L_19 - .L_18)
.L_18:
        /*002c*/ 	.word	0x00000000
        /*0030*/ 	.short	0x0000
        /*0032*/ 	.short	0x0000
        /*0034*/ 	.byte	0x00, 0xf5, 0x21, 0x00


	//----- nvinfo : EIATTR_SPARSE_MMA_MASK
	.align		4
.L_19:
        /*0038*/ 	.byte	0x03, 0x50
        /*003a*/ 	.short	0x0000


	//----- nvinfo : EIATTR_MAXREG_COUNT
	.align		4
        /*003c*/ 	.byte	0x03, 0x1b
        /*003e*/ 	.short	0x00ff


	//----- nvinfo : EIATTR_MERCURY_ISA_VERSION
	.align		4
        /*0040*/ 	.byte	0x03, 0x5f
        /*0042*/ 	.short	0x0101


	//----- nvinfo : EIATTR_VRC_CTA_INIT_COUNT
	.align		4
        /*0044*/ 	.byte	0x02, 0x4a
	.zero		1
	.zero		1


	//----- nvinfo : EIATTR_EXIT_INSTR_OFFSETS
	.align		4
        /*0048*/ 	.byte	0x04, 0x1c
        /*004a*/ 	.short	(.L_21 - .L_20)


	//   ....[0]....
.L_20:
        /*004c*/ 	.word	0x00000070


	//   ....[1]....
        /*0050*/ 	.word	0x00000120


	//----- nvinfo : EIATTR_CBANK_PARAM_SIZE
	.align		4
.L_21:
        /*0054*/ 	.byte	0x03, 0x19
        /*0056*/ 	.short	0x0014


	//----- nvinfo : EIATTR_PARAM_CBANK
	.align		4
        /*0058*/ 	.byte	0x04, 0x0a
        /*005a*/ 	.short	(.L_23 - .L_22)
	.align		4
.L_22:
        /*005c*/ 	.word	index@(.nv.constant0._Z18nonAtomicHistogramPhPji)
        /*0060*/ 	.short	0x0380
        /*0062*/ 	.short	0x0014


	//----- nvinfo : EIATTR_SW_WAR
	.align		4
.L_23:
        /*0064*/ 	.byte	0x04, 0x36
        /*0066*/ 	.short	(.L_25 - .L_24)
.L_24:
        /*0068*/ 	.word	0x00000008
.L_25:


//--------------------- .nv.info._Z15atomicHistogramPhPji --------------------------
	.section	.nv.info._Z15atomicHistogramPhPji,"",@"SHT_CUDA_INFO"
	.sectionflags	@""
	.align	4


	//----- nvinfo : EIATTR_CUDA_API_VERSION
	.align		4
        /*0000*/ 	.byte	0x04, 0x37
        /*0002*/ 	.short	(.L_27 - .L_26)
.L_26:
        /*0004*/ 	.word	0x00000082


	//----- nvinfo : EIATTR_KPARAM_INFO
	.align		4
.L_27:
        /*0008*/ 	.byte	0x04, 0x17
        /*000a*/ 	.short	(.L_29 - .L_28)
.L_28:
        /*000c*/ 	.word	0x00000000
        /*0010*/ 	.short	0x0002
        /*0012*/ 	.short	0x0010
        /*0014*/ 	.byte	0x00, 0xf0, 0x11, 0x00


	//----- nvinfo : EIATTR_KPARAM_INFO
	.align		4
.L_29:
        /*0018*/ 	.byte	0x04, 0x17
        /*001a*/ 	.short	(.L_31 - .L_30)
.L_30:
        /*001c*/ 	.word	0x00000000
        /*0020*/ 	.short	0x0001
        /*0022*/ 	.short	0x0008
        /*0024*/ 	.byte	0x00, 0xf5, 0x21, 0x00


	//----- nvinfo : EIATTR_KPARAM_INFO
	.align		4
.L_31:
        /*0028*/ 	.byte	0x04, 0x17
        /*002a*/ 	.short	(.L_33 - .L_32)
.L_32:
        /*002c*/ 	.word	0x00000000
        /*0030*/ 	.short	0x0000
        /*0032*/ 	.short	0x0000
        /*0034*/ 	.byte	0x00, 0xf5, 0x21, 0x00


	//----- nvinfo : EIATTR_SPARSE_MMA_MASK
	.align		4
.L_33:
        /*0038*/ 	.byte	0x03, 0x50
        /*003a*/ 	.short	0x0000


	//----- nvinfo : EIATTR_MAXREG_COUNT
	.align		4
        /*003c*/ 	.byte	0x03, 0x1b
        /*003e*/ 	.short	0x00ff


	//----- nvinfo : EIATTR_MERCURY_ISA_VERSION
	.align		4
        /*0040*/ 	.byte	0x03, 0x5f
        /*0042*/ 	.short	0x0101


	//----- nvinfo : EIATTR_VRC_CTA_INIT_COUNT
	.align		4
        /*0044*/ 	.byte	0x02, 0x4a
	.zero		1
	.zero		1


	//----- nvinfo : EIATTR_EXIT_INSTR_OFFSETS
	.align		4
        /*0048*/ 	.byte	0x04, 0x1c
        /*004a*/ 	.short	(.L_35 - .L_34)


	//   ....[0]....
.L_34:
        /*004c*/ 	.word	0x00000070


	//   ....[1]....
        /*0050*/ 	.word	0x00000110


	//----- nvinfo : EIATTR_CBANK_PARAM_SIZE
	.align		4
.L_35:
        /*0054*/ 	.byte	0x03, 0x19
        /*0056*/ 	.short	0x0014


	//----- nvinfo : EIATTR_PARAM_CBANK
	.align		4
        /*0058*/ 	.byte	0x04, 0x0a
        /*005a*/ 	.short	(.L_37 - .L_36)
	.align		4
.L_36:
        /*005c*/ 	.word	index@(.nv.constant0._Z15atomicHistogramPhPji)
        /*0060*/ 	.short	0x0380
        /*0062*/ 	.short	0x0014


	//----- nvinfo : EIATTR_SW_WAR
	.align		4
.L_37:
        /*0064*/ 	.byte	0x04, 0x36
        /*0066*/ 	.short	(.L_39 - .L_38)
.L_38:
        /*0068*/ 	.word	0x00000008
.L_39:


//--------------------- .nv.callgraph             --------------------------
	.section	.nv.callgraph,"",@"SHT_CUDA_CALLGRAPH"
	.align	4
	.sectionentsize	8
	.align		4
        /*0000*/ 	.word	0x00000000
	.align		4
        /*0004*/ 	.word	0xffffffff
	.align		4
        /*0008*/ 	.word	0x00000000
	.align		4
        /*000c*/ 	.word	0xfffffffe
	.align		4
        /*0010*/ 	.word	0x00000000
	.align		4
        /*0014*/ 	.word	0xfffffffd
	.align		4
        /*0018*/ 	.word	0x00000000
	.align		4
        /*001c*/ 	.word	0xfffffffc


//--------------------- .text._Z18nonAtomicHistogramPhPji --------------------------
	.section	.text._Z18nonAtomicHistogramPhPji,"ax",@progbits
	.align	128
        .global         _Z18nonAtomicHistogramPhPji
        .type           _Z18nonAtomicHistogramPhPji,@function
        .size           _Z18nonAtomicHistogramPhPji,(.L_x_2 - _Z18nonAtomicHistogramPhPji)
        .other          _Z18nonAtomicHistogramPhPji,@"STO_CUDA_ENTRY STV_DEFAULT"
_Z18nonAtomicHistogramPhPji:
.text._Z18nonAtomicHistogramPhPji:
[----:B------:R-:W-:Y:S01]  /*0000*/  LDC R1, c[0x0][0x37c] ;  /* 0x0000df00ff017b82 */ /* 0x000fe20000000800 */
[----:B------:R-:W0:Y:S07]  /*0010*/  S2R R3, SR_TID.X ;  /* 0x0000000000037919 */ /* 0x000e2e0000002100 */
[----:B------:R-:W0:Y:S01]  /*0020*/  S2UR UR4, SR_CTAID.X ;  /* 0x00000000000479c3 */ /* 0x000e220000002500 */
[----:B------:R-:W1:Y:S07]  /*0030*/  LDCU UR5, c[0x0][0x390] ;  /* 0x00007200ff0577ac */ /* 0x000e6e0008000800 */
[----:B------:R-:W0:Y:S02]  /*0040*/  LDC R0, c[0x0][0x360] ;  /* 0x0000d800ff007b82 */ /* 0x000e240000000800 */
[----:B0-----:R-:W-:-:S05]  /*0050*/  IMAD R0, R0, UR4, R3 ;  /* 0x0000000400007c24 */ /* 0x001fca000f8e0203 */
[----:B-1----:R-:W-:-:S13]  /*0060*/  ISETP.GE.AND P0, PT, R0, UR5, PT ;  /* 0x0000000500007c0c */ /* 0x002fda000bf06270 */
[----:B------:R-:W-:Y:S05]  /*0070*/  @P0 EXIT ;  /* 0x000000000000094d */ /* 0x000fea0003800000 */
[----:B------:R-:W0:Y:S01]  /*0080*/  LDCU.64 UR6, c[0x0][0x380] ;  /* 0x00007000ff0677ac */ /* 0x000e220008000a00 */
[----:B------:R-:W1:Y:S01]  /*0090*/  LDC.64 R2, c[0x0][0x388] ;  /* 0x0000e200ff027b82 */ /* 0x000e620000000a00 */
[----:B------:R-:W2:Y:S01]  /*00a0*/  LDCU.64 UR4, c[0x0][0x358] ;  /* 0x00006b00ff0477ac */ /* 0x000ea20008000a00 */
[----:B0-----:R-:W-:-:S04]  /*00b0*/  IADD3 R4, P0, PT, R0, UR6, RZ ;  /* 0x0000000600047c10 */ /* 0x001fc8000ff1e0ff */
[----:B------:R-:W-:-:S06]  /*00c0*/  LEA.HI.X.SX32 R5, R0, UR7, 0x1, P0 ;  /* 0x0000000700057c11 */ /* 0x000fcc00080f0eff */
[----:B--2---:R-:W1:Y:S02]  /*00d0*/  LDG.E.U8 R5, desc[UR4][R4.64] ;  /* 0x0000000404057981 */ /* 0x004e64000c1e1100 */
[----:B-1----:R-:W-:-:S05]  /*00e0*/  IMAD.WIDE.U32 R2, R5, 0x4, R2 ;  /* 0x0000000405027825 */ /* 0x002fca00078e0002 */
[----:B------:R-:W2:Y:S02]  /*00f0*/  LDG.E R0, desc[UR4][R2.64] ;  /* 0x0000000402007981 */ /* 0x000ea4000c1e1900 */
[----:B--2---:R-:W-:-:S05]  /*0100*/  IADD3 R7, PT, PT, R0, 0x1, RZ ;  /* 0x0000000100077810 */ /* 0x004fca0007ffe0ff */
[----:B------:R-:W-:Y:S01]  /*0110*/  STG.E desc[UR4][R2.64], R7 ;  /* 0x0000000702007986 */ /* 0x000fe2000c101904 */
[----:B------:R-:W-:Y:S05]  /*0120*/  EXIT ;  /* 0x000000000000794d */ /* 0x000fea0003800000 */
.L_x_0:
[----:B------:R-:W-:-:S00]  /*0130*/  BRA `(.L_x_0) ;  /* 0xfffffffc00fc7947 */ /* 0x000fc0000383ffff */
[----:B------:R-:W-:-:S00]  /*0140*/  NOP ;  /* 0x0000000000007918 */ /* 0x000fc00000000000 */
        /* <DEDUP_REMOVED lines=11> */
.L_x_2:


//--------------------- .text._Z15atomicHistogramPhPji --------------------------
	.section	.text._Z15atomicHistogramPhPji,"ax",@progbits
	.align	128
        .global         _Z15atomicHistogramPhPji
        .type           _Z15atomicHistogramPhPji,@function
        .size           _Z15atomicHistogramPhPji,(.L_x_3 - _Z15atomicHistogramPhPji)
        .other          _Z15atomicHistogramPhPji,@"STO_CUDA_ENTRY STV_DEFAULT"
_Z15atomicHistogramPhPji:
.text._Z15atomicHistogramPhPji:
        /* <DEDUP_REMOVED lines=13> */
[----:B--2---:R-:W1:Y:S01]  /*00d0*/  LDG.E.U8 R5, desc[UR4][R4.64] ;  /* 0x0000000404057981 */ /* 0x004e62000c1e1100 */
[----:B------:R-:W-:Y:S02]  /*00e0*/  HFMA2 R7, -RZ, RZ, 0, 5.9604644775390625e-08 ;  /* 0x00000001ff077431 */ /* 0x000fe400000001ff */
[----:B-1----:R-:W-:-:S05]  /*00f0*/  IMAD.WIDE.U32 R2, R5, 0x4, R2 ;  /* 0x0000000405027825 */ /* 0x002fca00078e0002 */
[----:B------:R-:W-:Y:S01]  /*0100*/  REDG.E.ADD.STRONG.GPU desc[UR4][R2.64], R7 ;  /* 0x000000070200798e */ /* 0x000fe2000c12e104 */
[----:B------:R-:W-:Y:S05]  /*0110*/  EXIT ;  /* 0x000000000000794d */ /* 0x000fea0003800000 */
.L_x_1:
        /* <DEDUP_REMOVED lines=14> */
.L_x_3:


//--------------------- .nv.shared.reserved.0     --------------------------
	.section	.nv.shared.reserved.0,"aw",@nobits
	.weak		__nv_reservedSMEM_offset_0_alias
	.size		__nv_reservedSMEM_offset_0_alias, 0, 64
	.other		__nv_reservedSMEM_offset_0_alias,@"STO_CUDA_RESERVED_SHARED STV_DEFAULT"
__nv_reservedSMEM_offset_0_alias:
	.zero		0
	.zero		64


//--------------------- .nv.constant0._Z18nonAtomicHistogramPhPji --------------------------
	.section	.nv.constant0._Z18nonAtomicHistogramPhPji,"a",@progbits
	.sectionflags	@""
	.align	4
.nv.constant0._Z18nonAtomicHistogramPhPji:
	.zero		916


//--------------------- .nv.constant0._Z15atomicHistogramPhPji --------------------------
	.section	.nv.constant0._Z15atomicHistogramPhPji,"a",@progbits
	.sectionflags	@""
	.align	4
.nv.constant0._Z15atomicHistogramPhPji:
	.zero		916


//--------------------- SYMBOLS --------------------------

	.type		.nv.reservedSmem.offset0,@object
	.size		.nv.reservedSmem.offset0,0x4
